	.headerflags	@"EF_CUDA_TEXMODE_UNIFIED EF_CUDA_64BIT_ADDRESS EF_CUDA_ACCELERATORS EF_CUDA_SM90 EF_CUDA_VIRTUAL_SM(EF_CUDA_SM90)"
	.elftype	@"ET_EXEC"


//--------------------- .nv.info                  --------------------------
	.section	.nv.info,"",@"SHT_CUDA_INFO"
	.align	4


	//----- nvinfo : EIATTR_REGCOUNT
	.align		4
        /*0000*/ 	.byte	0x04, 0x2f
        /*0002*/ 	.short	(.L_3 - .L_2)
	.align		4
.L_2:
        /*0004*/ 	.word	index@(triton_poi_fused__native_batch_norm_legit_no_training_convolution_relu_36)
        /*0008*/ 	.word	0x00000016


	//----- nvinfo : EIATTR_MIN_STACK_SIZE
	.align		4
.L_3:
        /*000c*/ 	.byte	0x04, 0x12
        /*000e*/ 	.short	(.L_5 - .L_4)
	.align		4
.L_4:
        /*0010*/ 	.word	index@(triton_poi_fused__native_batch_norm_legit_no_training_convolution_relu_36)
        /*0014*/ 	.word	0x00000000


	//----- nvinfo : EIATTR_FRAME_SIZE
	.align		4
.L_5:
        /*0018*/ 	.byte	0x04, 0x11
        /*001a*/ 	.short	(.L_7 - .L_6)
	.align		4
.L_6:
        /*001c*/ 	.word	index@(triton_poi_fused__native_batch_norm_legit_no_training_convolution_relu_36)
        /*0020*/ 	.word	0x00000000


	//----- nvinfo : EIATTR_MIN_STACK_SIZE
	.align		4
.L_7:
        /*0024*/ 	.byte	0x04, 0x12
        /*0026*/ 	.short	(.L_9 - .L_8)
	.align		4
.L_8:
        /*0028*/ 	.word	index@(triton_poi_fused__native_batch_norm_legit_no_training_convolution_relu_36)
        /*002c*/ 	.word	0x00000000
.L_9:


//--------------------- .nv.info.triton_poi_fused__native_batch_norm_legit_no_training_convolution_relu_36 --------------------------
	.section	.nv.info.triton_poi_fused__native_batch_norm_legit_no_training_convolution_relu_36,"",@"SHT_CUDA_INFO"
	.sectionflags	@""
	.align	4


	//----- nvinfo : EIATTR_CUDA_API_VERSION
	.align		4
        /*0000*/ 	.byte	0x04, 0x37
        /*0002*/ 	.short	(.L_11 - .L_10)
.L_10:
        /*0004*/ 	.word	0x0000007c


	//----- nvinfo : EIATTR_KPARAM_INFO
	.align		4
.L_11:
        /*0008*/ 	.byte	0x04, 0x17
        /*000a*/ 	.short	(.L_13 - .L_12)
.L_12:
        /*000c*/ 	.word	0x00000000
        /*0010*/ 	.short	0x0007
        /*0012*/ 	.short	0x0038
        /*0014*/ 	.byte	0x00, 0xf0, 0x11, 0x00


	//----- nvinfo : EIATTR_KPARAM_INFO
	.align		4
.L_13:
        /*0018*/ 	.byte	0x04, 0x17
        /*001a*/ 	.short	(.L_15 - .L_14)
.L_14:
        /*001c*/ 	.word	0x00000000
        /*0020*/ 	.short	0x0006
        /*0022*/ 	.short	0x0030
        /*0024*/ 	.byte	0x00, 0xf4, 0x21, 0x00


	//----- nvinfo : EIATTR_KPARAM_INFO
	.align		4
.L_15:
        /*0028*/ 	.byte	0x04, 0x17
        /*002a*/ 	.short	(.L_17 - .L_16)
.L_16:
        /*002c*/ 	.word	0x00000000
        /*0030*/ 	.short	0x0005
        /*0032*/ 	.short	0x0028
        /*0034*/ 	.byte	0x00, 0xf4, 0x21, 0x00


	//----- nvinfo : EIATTR_KPARAM_INFO
	.align		4
.L_17:
        /*0038*/ 	.byte	0x04, 0x17
        /*003a*/ 	.short	(.L_19 - .L_18)
.L_18:
        /*003c*/ 	.word	0x00000000
        /*0040*/ 	.short	0x0004
        /*0042*/ 	.short	0x0020
        /*0044*/ 	.byte	0x00, 0xf4, 0x21, 0x00


	//----- nvinfo : EIATTR_KPARAM_INFO
	.align		4
.L_19:
        /*0048*/ 	.byte	0x04, 0x17
        /*004a*/ 	.short	(.L_21 - .L_20)
.L_20:
        /*004c*/ 	.word	0x00000000
        /*0050*/ 	.short	0x0003
        /*0052*/ 	.short	0x0018
        /*0054*/ 	.byte	0x00, 0xf4, 0x21, 0x00


	//----- nvinfo : EIATTR_KPARAM_INFO
	.align		4
.L_21:
        /*0058*/ 	.byte	0x04, 0x17
        /*005a*/ 	.short	(.L_23 - .L_22)
.L_22:
        /*005c*/ 	.word	0x00000000
        /*0060*/ 	.short	0x0002
        /*0062*/ 	.short	0x0010
        /*0064*/ 	.byte	0x00, 0xf4, 0x21, 0x00


	//----- nvinfo : EIATTR_KPARAM_INFO
	.align		4
.L_23:
        /*0068*/ 	.byte	0x04, 0x17
        /*006a*/ 	.short	(.L_25 - .L_24)
.L_24:
        /*006c*/ 	.word	0x00000000
        /*0070*/ 	.short	0x0001
        /*0072*/ 	.short	0x0008
        /*0074*/ 	.byte	0x00, 0xf4, 0x21, 0x00


	//----- nvinfo : EIATTR_KPARAM_INFO
	.align		4
.L_25:
        /*0078*/ 	.byte	0x04, 0x17
        /*007a*/ 	.short	(.L_27 - .L_26)
.L_26:
        /*007c*/ 	.word	0x00000000
        /*0080*/ 	.short	0x0000
        /*0082*/ 	.short	0x0000
        /*0084*/ 	.byte	0x00, 0xf4, 0x21, 0x00


	//----- nvinfo : EIATTR_SPARSE_MMA_MASK
	.align		4
.L_27:
        /*0088*/ 	.byte	0x03, 0x50
        /*008a*/ 	.short	0x0000


	//----- nvinfo : EIATTR_MAXREG_COUNT
	.align		4
        /*008c*/ 	.byte	0x03, 0x1b
        /*008e*/ 	.short	0x00ff


	//----- nvinfo : EIATTR_EXIT_INSTR_OFFSETS
	.align		4
        /*0090*/ 	.byte	0x04, 0x1c
        /*0092*/ 	.short	(.L_29 - .L_28)


	//   ....[0]....
.L_28:
        /*0094*/ 	.word	0x00000430


	//----- nvinfo : EIATTR_REQNTID
	.align		4
.L_29:
        /*0098*/ 	.byte	0x04, 0x10
        /*009a*/ 	.short	(.L_31 - .L_30)
.L_30:
        /*009c*/ 	.word	0x00000080
        /*00a0*/ 	.word	0x00000001
        /*00a4*/ 	.word	0x00000001


	//----- nvinfo : EIATTR_CBANK_PARAM_SIZE
	.align		4
.L_31:
        /*00a8*/ 	.byte	0x03, 0x19
        /*00aa*/ 	.short	0x003c


	//----- nvinfo : EIATTR_PARAM_CBANK
	.align		4
        /*00ac*/ 	.byte	0x04, 0x0a
        /*00ae*/ 	.short	(.L_33 - .L_32)
	.align		4
.L_32:
        /*00b0*/ 	.word	index@(.nv.constant0.triton_poi_fused__native_batch_norm_legit_no_training_convolution_relu_36)
        /*00b4*/ 	.short	0x0210
        /*00b6*/ 	.short	0x003c


	//----- nvinfo : EIATTR_SW_WAR
	.align		4
.L_33:
        /*00b8*/ 	.byte	0x04, 0x36
        /*00ba*/ 	.short	(.L_35 - .L_34)
.L_34:
        /*00bc*/ 	.word	0x00000008
.L_35:


//--------------------- .nv.callgraph             --------------------------
	.section	.nv.callgraph,"",@"SHT_CUDA_CALLGRAPH"
	.align	4
	.sectionentsize	8
	.align		4
        /*0000*/ 	.word	0x00000000
	.align		4
        /*0004*/ 	.word	0xffffffff
	.align		4
        /*0008*/ 	.word	0x00000000
	.align		4
        /*000c*/ 	.word	0xfffffffe
	.align		4
        /*0010*/ 	.word	0x00000000
	.align		4
        /*0014*/ 	.word	0xfffffffd
	.align		4
        /*0018*/ 	.word	0x00000000
	.align		4
        /*001c*/ 	.word	0xfffffffc


//--------------------- .nv.constant4             --------------------------
	.section	.nv.constant4,"a",@progbits
	.align	8
	.align		8
.nv.constant4:
        /*0000*/ 	.dword	_$_str
	.align		8
        /*0008*/ 	.dword	_$_str_$_2


//--------------------- .text.triton_poi_fused__native_batch_norm_legit_no_training_convolution_relu_36 --------------------------
	.section	.text.triton_poi_fused__native_batch_norm_legit_no_training_convolution_relu_36,"ax",@progbits
	.align	128
        .global         triton_poi_fused__native_batch_norm_legit_no_training_convolution_relu_36
        .type           triton_poi_fused__native_batch_norm_legit_no_training_convolution_relu_36,@function
        .size           triton_poi_fused__native_batch_norm_legit_no_training_convolution_relu_36,(.L_x_1 - triton_poi_fused__native_batch_norm_legit_no_training_convolution_relu_36)
        .other          triton_poi_fused__native_batch_norm_legit_no_training_convolution_relu_36,@"STO_CUDA_ENTRY STV_DEFAULT"
triton_poi_fused__native_batch_norm_legit_no_training_convolution_relu_36:
.text.triton_poi_fused__native_batch_norm_legit_no_training_convolution_relu_36:
[----:B------:R-:W-:Y:S01]  /*0000*/  LDC R1, c[0x0][0x28] ;  /* 0x00000a00ff017b82 */ /* 0x000fe20000000800 */
[----:B------:R-:W1:Y:S07]  /*0010*/  S2R R0, SR_TID.X ;  /* 0x0000000000007919 */ /* 0x000e6e0000002100 */
[----:B------:R-:W2:Y:S01]  /*0020*/  LDC.64 R6, c[0x0][0x228] ;  /* 0x00008a00ff067b82 */ /* 0x000ea20000000a00 */
[----:B------:R-:W-:Y:S01]  /*0030*/  ULDC.64 UR4, c[0x0][0x208] ;  /* 0x0000820000047ab9 */ /* 0x000fe20000000a00 */
[----:B------:R-:W3:Y:S06]  /*0040*/  S2R R5, SR_CTAID.X ;  /* 0x0000000000057919 */ /* 0x000eec0000002500 */
[----:B------:R-:W4:Y:S08]  /*0050*/  LDC.64 R12, c[0x0][0x218] ;  /* 0x00008600ff0c7b82 */ /* 0x000f300000000a00 */
[----:B------:R-:W5:Y:S08]  /*0060*/  LDC.64 R14, c[0x0][0x220] ;  /* 0x00008800ff0e7b82 */ /* 0x000f700000000a00 */
[----:B------:R-:W5:Y:S01]  /*0070*/  LDC.64 R10, c[0x0][0x238] ;  /* 0x00008e00ff0a7b82 */ /* 0x000f620000000a00 */
[----:B-1----:R-:W-:-:S07]  /*0080*/  SHF.L.U32 R0, R0, 0x1, RZ ;  /* 0x0000000100007819 */ /* 0x002fce00000006ff */
[----:B------:R-:W1:Y:S01]  /*0090*/  LDC.64 R16, c[0x0][0x230] ;  /* 0x00008c00ff107b82 */ /* 0x000e620000000a00 */
[----:B---3--:R-:W-:Y:S02]  /*00a0*/  SHF.R.S32.HI R3, RZ, 0x17, R5 ;  /* 0x00000017ff037819 */ /* 0x008fe40000011405 */
[----:B------:R-:W-:Y:S02]  /*00b0*/  LOP3.LUT R0, R0, 0xfe, RZ, 0xc0, !PT ;  /* 0x000000fe00007812 */ /* 0x000fe400078ec0ff */
[----:B------:R-:W-:Y:S02]  /*00c0*/  SGXT R3, R3, 0x1 ;  /* 0x000000010303781a */ /* 0x000fe40000000200 */
[----:B------:R-:W-:-:S04]  /*00d0*/  LEA R0, R5, R0, 0x8 ;  /* 0x0000000005007211 */ /* 0x000fc800078e40ff */
[----:B------:R-:W-:-:S04]  /*00e0*/  LEA.HI R3, R3, R0, RZ, 0x8 ;  /* 0x0000000003037211 */ /* 0x000fc800078f40ff */
[----:B------:R-:W-:-:S04]  /*00f0*/  LOP3.LUT R3, R3, 0xffffff00, RZ, 0xc0, !PT ;  /* 0xffffff0003037812 */ /* 0x000fc800078ec0ff */
[----:B------:R-:W-:Y:S02]  /*0100*/  IADD3 R8, R0, -R3, RZ ;  /* 0x8000000300087210 */ /* 0x000fe40007ffe0ff */
[----:B------:R-:W3:Y:S03]  /*0110*/  LDC.64 R2, c[0x0][0x210] ;  /* 0x00008400ff027b82 */ /* 0x000ee60000000a00 */
[----:B--2---:R-:W-:-:S06]  /*0120*/  IMAD.WIDE R6, R8, 0x4, R6 ;  /* 0x0000000408067825 */ /* 0x004fcc00078e0206 */
[----:B------:R-:W2:Y:S01]  /*0130*/  LDG.E.EL.64 R6, desc[UR4][R6.64] ;  /* 0x0000000406067981 */ /* 0x000ea2000c2e1b00 */
[----:B----4-:R-:W-:-:S04]  /*0140*/  IMAD.WIDE R12, R8, 0x4, R12 ;  /* 0x00000004080c7825 */ /* 0x010fc800078e020c */
[C---:B-----5:R-:W-:Y:S02]  /*0150*/  IMAD.WIDE R14, R8.reuse, 0x4, R14 ;  /* 0x00000004080e7825 */ /* 0x060fe400078e020e */
[----:B------:R-:W4:Y:S02]  /*0160*/  LDG.E.EL.64 R12, desc[UR4][R12.64] ;  /* 0x000000040c0c7981 */ /* 0x000f24000c2e1b00 */
[----:B0-----:R-:W-:Y:S02]  /*0170*/  IMAD.WIDE R10, R8, 0x4, R10 ;  /* 0x00000004080a7825 */ /* 0x001fe400078e020a */
[----:B------:R-:W5:Y:S02]  /*0180*/  LDG.E.EL.64 R14, desc[UR4][R14.64] ;  /* 0x000000040e0e7981 */ /* 0x000f64000c2e1b00 */
[----:B---3--:R-:W-:Y:S02]  /*0190*/  IMAD.WIDE R2, R0, 0x4, R2 ;  /* 0x0000000400027825 */ /* 0x008fe400078e0202 */
[----:B------:R-:W3:Y:S04]  /*01a0*/  LDG.E.EL.64 R10, desc[UR4][R10.64] ;  /* 0x000000040a0a7981 */ /* 0x000ee8000c2e1b00 */
[----:B------:R-:W4:Y:S01]  /*01b0*/  LDG.E.64 R4, desc[UR4][R2.64] ;  /* 0x0000000402047981 */ /* 0x000f22000c1e1b00 */
[----:B-1----:R-:W-:-:S05]  /*01c0*/  IMAD.WIDE R16, R8, 0x4, R16 ;  /* 0x0000000408107825 */ /* 0x002fca00078e0210 */
[----:B------:R0:W3:Y:S02]  /*01d0*/  LDG.E.EL.64 R8, desc[UR4][R16.64] ;  /* 0x0000000410087981 */ /* 0x0000e4000c2e1b00 */
[----:B0-----:R-:W-:Y:S01]  /*01e0*/  HFMA2.MMA R16, -RZ, RZ, 1.625, 0 ;  /* 0x3e800000ff107435 */ /* 0x001fe200000001ff */
[----:B--2---:R-:W-:Y:S01]  /*01f0*/  FADD R6, R6, 9.9999997473787516356e-06 ;  /* 0x3727c5ac06067421 */ /* 0x004fe20000000000 */
[----:B------:R-:W-:-:S03]  /*0200*/  FADD R7, R7, 9.9999997473787516356e-06 ;  /* 0x3727c5ac07077421 */ /* 0x000fc60000000000 */
[----:B------:R-:W0:Y:S08]  /*0210*/  MUFU.SQRT R18, R6 ;  /* 0x0000000600127308 */ /* 0x000e300000002000 */
[----:B------:R1:W2:Y:S01]  /*0220*/  MUFU.SQRT R19, R7 ;  /* 0x0000000700137308 */ /* 0x0002a20000002000 */
[C---:B0-----:R-:W-:Y:S02]  /*0230*/  FSETP.GT.AND P0, PT, R18.reuse, 8.50705917302346158658e+37, PT ;  /* 0x7e8000001200780b */ /* 0x041fe40003f04000 */
[----:B------:R-:W-:Y:S01]  /*0240*/  FSETP.GEU.AND P2, PT, R18, 1.175494350822287508e-38, PT ;  /* 0x008000001200780b */ /* 0x000fe20003f4e000 */
[----:B-1----:R-:W0:Y:S01]  /*0250*/  LDC.64 R6, c[0x0][0x240] ;  /* 0x00009000ff067b82 */ /* 0x002e220000000a00 */
[----:B--2---:R-:W-:-:S02]  /*0260*/  FSETP.GT.AND P1, PT, R19, 8.50705917302346158658e+37, PT ;  /* 0x7e8000001300780b */ /* 0x004fc40003f24000 */
[----:B------:R-:W-:-:S07]  /*0270*/  FSETP.GEU.AND P3, PT, R19, 1.175494350822287508e-38, PT ;  /* 0x008000001300780b */ /* 0x000fce0003f6e000 */
[----:B------:R-:W-:-:S04]  /*0280*/  @P0 FMUL R18, R18, 0.25 ;  /* 0x3e80000012120820 */ /* 0x000fc80000400000 */
[----:B------:R-:W-:Y:S01]  /*0290*/  @!P2 FMUL R18, R18, 16777216 ;  /* 0x4b8000001212a820 */ /* 0x000fe20000400000 */
[----:B------:R-:W-:-:S04]  /*02a0*/  @P1 FMUL R19, R19, 0.25 ;  /* 0x3e80000013131820 */ /* 0x000fc80000400000 */
[----:B------:R-:W-:Y:S01]  /*02b0*/  @!P3 FMUL R19, R19, 16777216 ;  /* 0x4b8000001313b820 */ /* 0x000fe20000400000 */
[----:B------:R-:W1:Y:S01]  /*02c0*/  MUFU.RCP R18, R18 ;  /* 0x0000001200127308 */ /* 0x000e620000001000 */
[----:B------:R-:W-:-:S07]  /*02d0*/  FSEL R17, R16, 1, P0 ;  /* 0x3f80000010117808 */ /* 0x000fce0000000000 */
[----:B------:R-:W2:Y:S01]  /*02e0*/  MUFU.RCP R19, R19 ;  /* 0x0000001300137308 */ /* 0x000ea20000001000 */
[----:B------:R-:W-:Y:S01]  /*02f0*/  FSEL R16, R16, 1, P1 ;  /* 0x3f80000010107808 */ /* 0x000fe20000800000 */
[----:B------:R-:W-:Y:S01]  /*0300*/  @!P2 FMUL R17, R17, 16777216 ;  /* 0x4b8000001111a820 */ /* 0x000fe20000400000 */
[----:B----4-:R-:W-:Y:S01]  /*0310*/  FADD R4, R4, R12 ;  /* 0x0000000c04047221 */ /* 0x010fe20000000000 */
[----:B------:R-:W-:Y:S02]  /*0320*/  FADD R5, R5, R13 ;  /* 0x0000000d05057221 */ /* 0x000fe40000000000 */
[----:B------:R-:W-:Y:S01]  /*0330*/  @!P3 FMUL R16, R16, 16777216 ;  /* 0x4b8000001010b820 */ /* 0x000fe20000400000 */
[----:B-1----:R-:W-:Y:S01]  /*0340*/  FMUL R17, R18, R17 ;  /* 0x0000001112117220 */ /* 0x002fe20000400000 */
[----:B-----5:R-:W-:Y:S01]  /*0350*/  FADD R14, -R14, R4 ;  /* 0x000000040e0e7221 */ /* 0x020fe20000000100 */
[----:B------:R-:W-:Y:S01]  /*0360*/  FADD R15, -R15, R5 ;  /* 0x000000050f0f7221 */ /* 0x000fe20000000100 */
[----:B--2---:R-:W-:-:S02]  /*0370*/  FMUL R16, R19, R16 ;  /* 0x0000001013107220 */ /* 0x004fc40000400000 */
[----:B------:R-:W-:Y:S02]  /*0380*/  FMUL R17, R14, R17 ;  /* 0x000000110e117220 */ /* 0x000fe40000400000 */
[----:B------:R-:W-:Y:S02]  /*0390*/  FMUL R16, R15, R16 ;  /* 0x000000100f107220 */ /* 0x000fe40000400000 */
[----:B---3--:R-:W-:Y:S02]  /*03a0*/  FFMA R8, R8, R17, R10 ;  /* 0x0000001108087223 */ /* 0x008fe4000000000a */
[----:B------:R-:W-:-:S03]  /*03b0*/  FFMA R9, R9, R16, R11 ;  /* 0x0000001009097223 */ /* 0x000fc6000000000b */
[----:B------:R-:W-:Y:S02]  /*03c0*/  FSETP.GEU.AND P0, PT, R8, RZ, PT ;  /* 0x000000ff0800720b */ /* 0x000fe40003f0e000 */
[C---:B------:R-:W-:Y:S01]  /*03d0*/  FSETP.GEU.AND P1, PT, R9.reuse, RZ, PT ;  /* 0x000000ff0900720b */ /* 0x040fe20003f2e000 */
[----:B0-----:R-:W-:Y:S01]  /*03e0*/  IMAD.WIDE R6, R0, 0x4, R6 ;  /* 0x0000000400067825 */ /* 0x001fe200078e0206 */
[----:B------:R-:W-:Y:S02]  /*03f0*/  FSEL R8, R8, RZ, P0 ;  /* 0x000000ff08087208 */ /* 0x000fe40000000000 */
[----:B------:R-:W-:Y:S01]  /*0400*/  FSEL R9, R9, RZ, P1 ;  /* 0x000000ff09097208 */ /* 0x000fe20000800000 */
[----:B------:R-:W-:Y:S04]  /*0410*/  STG.E.64 desc[UR4][R2.64], R4 ;  /* 0x0000000402007986 */ /* 0x000fe8000c101b04 */
[----:B------:R-:W-:Y:S01]  /*0420*/  STG.E.64 desc[UR4][R6.64], R8 ;  /* 0x0000000806007986 */ /* 0x000fe2000c101b04 */
[----:B------:R-:W-:Y:S05]  /*0430*/  EXIT ;  /* 0x000000000000794d */ /* 0x000fea0003800000 */
.L_x_0:
[----:B------:R-:W-:-:S00]  /*0440*/  BRA `(.L_x_0) ;  /* 0xfffffffc00fc7947 */ /* 0x000fc0000383ffff */
[----:B------:R-:W-:-:S00]  /*0450*/  NOP ;  /* 0x0000000000007918 */ /* 0x000fc00000000000 */
        /* <DEDUP_REMOVED lines=10> */
.L_x_1:


//--------------------- .nv.global.init           --------------------------
	.section	.nv.global.init,"aw",@progbits
.nv.global.init:
	.type		_$_str,@object
	.size		_$_str,(_$_str_$_2 - _$_str)
_$_str:
        /*0000*/ 	.byte	0x5f, 0x5f, 0x43, 0x55, 0x44, 0x41, 0x5f, 0x46, 0x54, 0x5a, 0x00
	.type		_$_str_$_2,@object
	.size		_$_str_$_2,(.L_1 - _$_str_$_2)
_$_str_$_2:
        /*000b*/ 	.byte	0x5f, 0x5f, 0x43, 0x55, 0x44, 0x41, 0x5f, 0x50, 0x52, 0x45, 0x43, 0x5f, 0x53, 0x51, 0x52, 0x54
        /*001b*/ 	.byte	0x00
.L_1:


//--------------------- .nv.constant0.triton_poi_fused__native_batch_norm_legit_no_training_convolution_relu_36 --------------------------
	.section	.nv.constant0.triton_poi_fused__native_batch_norm_legit_no_training_convolution_relu_36,"a",@progbits
	.sectionflags	@""
	.align	4
.nv.constant0.triton_poi_fused__native_batch_norm_legit_no_training_convolution_relu_36:
	.zero		588
